//
// Generated by NVIDIA NVVM Compiler
//
// Compiler Build ID: CL-36424714
// Cuda compilation tools, release 13.0, V13.0.88
// Based on NVVM 20.0.0
//

.version 9.0
.target sm_100
.address_size 64

	// .globl	_Z17diagnostic_kernelPi

.visible .entry _Z17diagnostic_kernelPi(
	.param .u64 .ptr .align 1 _Z17diagnostic_kernelPi_param_0
)
{


	bar.sync 	0;
	bar.sync 	0;
	ret;

}
	// .globl	_Z8distanceffffffPfS_S_iiiiiiPifffif
.visible .entry _Z8distanceffffffPfS_S_iiiiiiPifffif(
	.param .f32 _Z8distanceffffffPfS_S_iiiiiiPifffif_param_0,
	.param .f32 _Z8distanceffffffPfS_S_iiiiiiPifffif_param_1,
	.param .f32 _Z8distanceffffffPfS_S_iiiiiiPifffif_param_2,
	.param .f32 _Z8distanceffffffPfS_S_iiiiiiPifffif_param_3,
	.param .f32 _Z8distanceffffffPfS_S_iiiiiiPifffif_param_4,
	.param .f32 _Z8distanceffffffPfS_S_iiiiiiPifffif_param_5,
	.param .u64 .ptr .align 1 _Z8distanceffffffPfS_S_iiiiiiPifffif_param_6,
	.param .u64 .ptr .align 1 _Z8distanceffffffPfS_S_iiiiiiPifffif_param_7,
	.param .u64 .ptr .align 1 _Z8distanceffffffPfS_S_iiiiiiPifffif_param_8,
	.param .u32 _Z8distanceffffffPfS_S_iiiiiiPifffif_param_9,
	.param .u32 _Z8distanceffffffPfS_S_iiiiiiPifffif_param_10,
	.param .u32 _Z8distanceffffffPfS_S_iiiiiiPifffif_param_11,
	.param .u32 _Z8distanceffffffPfS_S_iiiiiiPifffif_param_12,
	.param .u32 _Z8distanceffffffPfS_S_iiiiiiPifffif_param_13,
	.param .u32 _Z8distanceffffffPfS_S_iiiiiiPifffif_param_14,
	.param .u64 .ptr .align 1 _Z8distanceffffffPfS_S_iiiiiiPifffif_param_15,
	.param .f32 _Z8distanceffffffPfS_S_iiiiiiPifffif_param_16,
	.param .f32 _Z8distanceffffffPfS_S_iiiiiiPifffif_param_17,
	.param .f32 _Z8distanceffffffPfS_S_iiiiiiPifffif_param_18,
	.param .u32 _Z8distanceffffffPfS_S_iiiiiiPifffif_param_19,
	.param .f32 _Z8distanceffffffPfS_S_iiiiiiPifffif_param_20
)
{


	ret;

}


// ===== COMPILED SASS (sm_100) =====

	.target	sm_100

	.elftype	@"ET_EXEC"


//--------------------- .note.nv.tkinfo           --------------------------
	.section	.note.nv.tkinfo,"",@"SHT_NOTE"
	.sectionflags	@"SHF_NOTE_NV_TKINFO"
	.tkinfo
        /*0018*/ 	.word	0x00000002
        /*0030*/ 	.string	""
        /*0030*/ 	.string	"ptxas"
        /*0030*/ 	.string	"Cuda compilation tools, release 13.0, V13.0.88"
        /*0030*/ 	.string	"Build cuda_13.0.r13.0/compiler.36424714_0"
        /*0030*/ 	.string	"-arch sm_100 -m 64 "



//--------------------- .note.nv.cuinfo           --------------------------
	.section	.note.nv.cuinfo,"",@"SHT_NOTE"
	.sectionflags	@"SHF_NOTE_NV_CUINFO"
        /*0018*/ 	.short	0x0002
        /*001a*/ 	.short	0x0064
        /*001c*/ 	.short	0x0082
	.zero		2


//--------------------- .nv.info                  --------------------------
	.section	.nv.info,"",@"SHT_CUDA_INFO"
	.align	4


	//----- nvinfo : EIATTR_REGCOUNT
	.align		4
        /*0000*/ 	.byte	0x04, 0x2f
        /*0002*/ 	.short	(.L_1 - .L_0)
	.align		4
.L_0:
        /*0004*/ 	.word	index@(_Z17diagnostic_kernelPi)
        /*0008*/ 	.word	0x00000004


	//----- nvinfo : EIATTR_FRAME_SIZE
	.align		4
.L_1:
        /*000c*/ 	.byte	0x04, 0x11
        /*000e*/ 	.short	(.L_3 - .L_2)
	.align		4
.L_2:
        /*0010*/ 	.word	index@(_Z17diagnostic_kernelPi)
        /*0014*/ 	.word	0x00000000


	//----- nvinfo : EIATTR_REGCOUNT
	.align		4
.L_3:
        /*0018*/ 	.byte	0x04, 0x2f
        /*001a*/ 	.short	(.L_5 - .L_4)
	.align		4
.L_4:
        /*001c*/ 	.word	index@(_Z8distanceffffffPfS_S_iiiiiiPifffif)
        /*0020*/ 	.word	0x00000004


	//----- nvinfo : EIATTR_FRAME_SIZE
	.align		4
.L_5:
        /*0024*/ 	.byte	0x04, 0x11
        /*0026*/ 	.short	(.L_7 - .L_6)
	.align		4
.L_6:
        /*0028*/ 	.word	index@(_Z8distanceffffffPfS_S_iiiiiiPifffif)
        /*002c*/ 	.word	0x00000000


	//----- nvinfo : EIATTR_MIN_STACK_SIZE
	.align		4
.L_7:
        /*0030*/ 	.byte	0x04, 0x12
        /*0032*/ 	.short	(.L_9 - .L_8)
	.align		4
.L_8:
        /*0034*/ 	.word	index@(_Z8distanceffffffPfS_S_iiiiiiPifffif)
        /*0038*/ 	.word	0x00000000


	//----- nvinfo : EIATTR_MIN_STACK_SIZE
	.align		4
.L_9:
        /*003c*/ 	.byte	0x04, 0x12
        /*003e*/ 	.short	(.L_11 - .L_10)
	.align		4
.L_10:
        /*0040*/ 	.word	index@(_Z17diagnostic_kernelPi)
        /*0044*/ 	.word	0x00000000
.L_11:


//--------------------- .nv.compat                --------------------------
	.section	.nv.compat,"",@"SHT_CUDA_COMPAT_INFO"
	.align	4
        /*0000*/ 	.byte	0x02, 0x09, 0x00, 0x00, 0x02, 0x02, 0x01, 0x00, 0x02, 0x05, 0x05, 0x00, 0x03, 0x07, 0x01, 0x01
        /*0010*/ 	.byte	0x02, 0x03, 0x00, 0x00, 0x02, 0x06, 0x01, 0x00, 0x04, 0x0b, 0x08, 0x00, 0x09, 0x00, 0x00, 0x00
        /*0020*/ 	.byte	0x00, 0x00, 0x00, 0x00


//--------------------- .nv.info._Z8distanceffffffPfS_S_iiiiiiPifffif --------------------------
	.section	.nv.info._Z8distanceffffffPfS_S_iiiiiiPifffif,"",@"SHT_CUDA_INFO"
	.sectionflags	@""
	.align	4


	//----- nvinfo : EIATTR_CUDA_API_VERSION
	.align		4
        /*0000*/ 	.byte	0x04, 0x37
        /*0002*/ 	.short	(.L_13 - .L_12)
.L_12:
        /*0004*/ 	.word	0x00000082


	//----- nvinfo : EIATTR_KPARAM_INFO
	.align		4
.L_13:
        /*0008*/ 	.byte	0x04, 0x17
        /*000a*/ 	.short	(.L_15 - .L_14)
.L_14:
        /*000c*/ 	.word	0x00000000
        /*0010*/ 	.short	0x0014
        /*0012*/ 	.short	0x0060
        /*0014*/ 	.byte	0x00, 0xf0, 0x11, 0x00


	//----- nvinfo : EIATTR_KPARAM_INFO
	.align		4
.L_15:
        /*0018*/ 	.byte	0x04, 0x17
        /*001a*/ 	.short	(.L_17 - .L_16)
.L_16:
        /*001c*/ 	.word	0x00000000
        /*0020*/ 	.short	0x0013
        /*0022*/ 	.short	0x005c
        /*0024*/ 	.byte	0x00, 0xf0, 0x11, 0x00


	//----- nvinfo : EIATTR_KPARAM_INFO
	.align		4
.L_17:
        /*0028*/ 	.byte	0x04, 0x17
        /*002a*/ 	.short	(.L_19 - .L_18)
.L_18:
        /*002c*/ 	.word	0x00000000
        /*0030*/ 	.short	0x0012
        /*0032*/ 	.short	0x0058
        /*0034*/ 	.byte	0x00, 0xf0, 0x11, 0x00


	//----- nvinfo : EIATTR_KPARAM_INFO
	.align		4
.L_19:
        /*0038*/ 	.byte	0x04, 0x17
        /*003a*/ 	.short	(.L_21 - .L_20)
.L_20:
        /*003c*/ 	.word	0x00000000
        /*0040*/ 	.short	0x0011
        /*0042*/ 	.short	0x0054
        /*0044*/ 	.byte	0x00, 0xf0, 0x11, 0x00


	//----- nvinfo : EIATTR_KPARAM_INFO
	.align		4
.L_21:
        /*0048*/ 	.byte	0x04, 0x17
        /*004a*/ 	.short	(.L_23 - .L_22)
.L_22:
        /*004c*/ 	.word	0x00000000
        /*0050*/ 	.short	0x0010
        /*0052*/ 	.short	0x0050
        /*0054*/ 	.byte	0x00, 0xf0, 0x11, 0x00


	//----- nvinfo : EIATTR_KPARAM_INFO
	.align		4
.L_23:
        /*0058*/ 	.byte	0x04, 0x17
        /*005a*/ 	.short	(.L_25 - .L_24)
.L_24:
        /*005c*/ 	.word	0x00000000
        /*0060*/ 	.short	0x000f
        /*0062*/ 	.short	0x0048
        /*0064*/ 	.byte	0x00, 0xf5, 0x21, 0x00


	//----- nvinfo : EIATTR_KPARAM_INFO
	.align		4
.L_25:
        /*0068*/ 	.byte	0x04, 0x17
        /*006a*/ 	.short	(.L_27 - .L_26)
.L_26:
        /*006c*/ 	.word	0x00000000
        /*0070*/ 	.short	0x000e
        /*0072*/ 	.short	0x0044
        /*0074*/ 	.byte	0x00, 0xf0, 0x11, 0x00


	//----- nvinfo : EIATTR_KPARAM_INFO
	.align		4
.L_27:
        /*0078*/ 	.byte	0x04, 0x17
        /*007a*/ 	.short	(.L_29 - .L_28)
.L_28:
        /*007c*/ 	.word	0x00000000
        /*0080*/ 	.short	0x000d
        /*0082*/ 	.short	0x0040
        /*0084*/ 	.byte	0x00, 0xf0, 0x11, 0x00


	//----- nvinfo : EIATTR_KPARAM_INFO
	.align		4
.L_29:
        /*0088*/ 	.byte	0x04, 0x17
        /*008a*/ 	.short	(.L_31 - .L_30)
.L_30:
        /*008c*/ 	.word	0x00000000
        /*0090*/ 	.short	0x000c
        /*0092*/ 	.short	0x003c
        /*0094*/ 	.byte	0x00, 0xf0, 0x11, 0x00


	//----- nvinfo : EIATTR_KPARAM_INFO
	.align		4
.L_31:
        /*0098*/ 	.byte	0x04, 0x17
        /*009a*/ 	.short	(.L_33 - .L_32)
.L_32:
        /*009c*/ 	.word	0x00000000
        /*00a0*/ 	.short	0x000b
        /*00a2*/ 	.short	0x0038
        /*00a4*/ 	.byte	0x00, 0xf0, 0x11, 0x00


	//----- nvinfo : EIATTR_KPARAM_INFO
	.align		4
.L_33:
        /*00a8*/ 	.byte	0x04, 0x17
        /*00aa*/ 	.short	(.L_35 - .L_34)
.L_34:
        /*00ac*/ 	.word	0x00000000
        /*00b0*/ 	.short	0x000a
        /*00b2*/ 	.short	0x0034
        /*00b4*/ 	.byte	0x00, 0xf0, 0x11, 0x00


	//----- nvinfo : EIATTR_KPARAM_INFO
	.align		4
.L_35:
        /*00b8*/ 	.byte	0x04, 0x17
        /*00ba*/ 	.short	(.L_37 - .L_36)
.L_36:
        /*00bc*/ 	.word	0x00000000
        /*00c0*/ 	.short	0x0009
        /*00c2*/ 	.short	0x0030
        /*00c4*/ 	.byte	0x00, 0xf0, 0x11, 0x00


	//----- nvinfo : EIATTR_KPARAM_INFO
	.align		4
.L_37:
        /*00c8*/ 	.byte	0x04, 0x17
        /*00ca*/ 	.short	(.L_39 - .L_38)
.L_38:
        /*00cc*/ 	.word	0x00000000
        /*00d0*/ 	.short	0x0008
        /*00d2*/ 	.short	0x0028
        /*00d4*/ 	.byte	0x00, 0xf5, 0x21, 0x00


	//----- nvinfo : EIATTR_KPARAM_INFO
	.align		4
.L_39:
        /*00d8*/ 	.byte	0x04, 0x17
        /*00da*/ 	.short	(.L_41 - .L_40)
.L_40:
        /*00dc*/ 	.word	0x00000000
        /*00e0*/ 	.short	0x0007
        /*00e2*/ 	.short	0x0020
        /*00e4*/ 	.byte	0x00, 0xf5, 0x21, 0x00


	//----- nvinfo : EIATTR_KPARAM_INFO
	.align		4
.L_41:
        /*00e8*/ 	.byte	0x04, 0x17
        /*00ea*/ 	.short	(.L_43 - .L_42)
.L_42:
        /*00ec*/ 	.word	0x00000000
        /*00f0*/ 	.short	0x0006
        /*00f2*/ 	.short	0x0018
        /*00f4*/ 	.byte	0x00, 0xf5, 0x21, 0x00


	//----- nvinfo : EIATTR_KPARAM_INFO
	.align		4
.L_43:
        /*00f8*/ 	.byte	0x04, 0x17
        /*00fa*/ 	.short	(.L_45 - .L_44)
.L_44:
        /*00fc*/ 	.word	0x00000000
        /*0100*/ 	.short	0x0005
        /*0102*/ 	.short	0x0014
        /*0104*/ 	.byte	0x00, 0xf0, 0x11, 0x00


	//----- nvinfo : EIATTR_KPARAM_INFO
	.align		4
.L_45:
        /*0108*/ 	.byte	0x04, 0x17
        /*010a*/ 	.short	(.L_47 - .L_46)
.L_46:
        /*010c*/ 	.word	0x00000000
        /*0110*/ 	.short	0x0004
        /*0112*/ 	.short	0x0010
        /*0114*/ 	.byte	0x00, 0xf0, 0x11, 0x00


	//----- nvinfo : EIATTR_KPARAM_INFO
	.align		4
.L_47:
        /*0118*/ 	.byte	0x04, 0x17
        /*011a*/ 	.short	(.L_49 - .L_48)
.L_48:
        /*011c*/ 	.word	0x00000000
        /*0120*/ 	.short	0x0003
        /*0122*/ 	.short	0x000c
        /*0124*/ 	.byte	0x00, 0xf0, 0x11, 0x00


	//----- nvinfo : EIATTR_KPARAM_INFO
	.align		4
.L_49:
        /*0128*/ 	.byte	0x04, 0x17
        /*012a*/ 	.short	(.L_51 - .L_50)
.L_50:
        /*012c*/ 	.word	0x00000000
        /*0130*/ 	.short	0x0002
        /*0132*/ 	.short	0x0008
        /*0134*/ 	.byte	0x00, 0xf0, 0x11, 0x00


	//----- nvinfo : EIATTR_KPARAM_INFO
	.align		4
.L_51:
        /*0138*/ 	.byte	0x04, 0x17
        /*013a*/ 	.short	(.L_53 - .L_52)
.L_52:
        /*013c*/ 	.word	0x00000000
        /*0140*/ 	.short	0x0001
        /*0142*/ 	.short	0x0004
        /*0144*/ 	.byte	0x00, 0xf0, 0x11, 0x00


	//----- nvinfo : EIATTR_KPARAM_INFO
	.align		4
.L_53:
        /*0148*/ 	.byte	0x04, 0x17
        /*014a*/ 	.short	(.L_55 - .L_54)
.L_54:
        /*014c*/ 	.word	0x00000000
        /*0150*/ 	.short	0x0000
        /*0152*/ 	.short	0x0000
        /*0154*/ 	.byte	0x00, 0xf0, 0x11, 0x00


	//----- nvinfo : EIATTR_SPARSE_MMA_MASK
	.align		4
.L_55:
        /*0158*/ 	.byte	0x03, 0x50
        /*015a*/ 	.short	0x0000


	//----- nvinfo : EIATTR_MAXREG_COUNT
	.align		4
        /*015c*/ 	.byte	0x03, 0x1b
        /*015e*/ 	.short	0x00ff


	//----- nvinfo : EIATTR_MERCURY_ISA_VERSION
	.align		4
        /*0160*/ 	.byte	0x03, 0x5f
        /*0162*/ 	.short	0x0101


	//----- nvinfo : EIATTR_VRC_CTA_INIT_COUNT
	.align		4
        /*0164*/ 	.byte	0x02, 0x4a
	.zero		1
	.zero		1


	//----- nvinfo : EIATTR_EXIT_INSTR_OFFSETS
	.align		4
        /*0168*/ 	.byte	0x04, 0x1c
        /*016a*/ 	.short	(.L_57 - .L_56)


	//   ....[0]....
.L_56:
        /*016c*/ 	.word	0x00000010


	//----- nvinfo : EIATTR_CBANK_PARAM_SIZE
	.align		4
.L_57:
        /*0170*/ 	.byte	0x03, 0x19
        /*0172*/ 	.short	0x0064


	//----- nvinfo : EIATTR_PARAM_CBANK
	.align		4
        /*0174*/ 	.byte	0x04, 0x0a
        /*0176*/ 	.short	(.L_59 - .L_58)
	.align		4
.L_58:
        /*0178*/ 	.word	index@(.nv.constant0._Z8distanceffffffPfS_S_iiiiiiPifffif)
        /*017c*/ 	.short	0x0380
        /*017e*/ 	.short	0x0064


	//----- nvinfo : EIATTR_SW_WAR
	.align		4
.L_59:
        /*0180*/ 	.byte	0x04, 0x36
        /*0182*/ 	.short	(.L_61 - .L_60)
.L_60:
        /*0184*/ 	.word	0x00000008
.L_61:


//--------------------- .nv.info._Z17diagnostic_kernelPi --------------------------
	.section	.nv.info._Z17diagnostic_kernelPi,"",@"SHT_CUDA_INFO"
	.sectionflags	@""
	.align	4


	//----- nvinfo : EIATTR_CUDA_API_VERSION
	.align		4
        /*0000*/ 	.byte	0x04, 0x37
        /*0002*/ 	.short	(.L_63 - .L_62)
.L_62:
        /*0004*/ 	.word	0x00000082


	//----- nvinfo : EIATTR_KPARAM_INFO
	.align		4
.L_63:
        /*0008*/ 	.byte	0x04, 0x17
        /*000a*/ 	.short	(.L_65 - .L_64)
.L_64:
        /*000c*/ 	.word	0x00000000
        /*0010*/ 	.short	0x0000
        /*0012*/ 	.short	0x0000
        /*0014*/ 	.byte	0x00, 0xf5, 0x21, 0x00


	//----- nvinfo : EIATTR_SPARSE_MMA_MASK
	.align		4
.L_65:
        /*0018*/ 	.byte	0x03, 0x50
        /*001a*/ 	.short	0x0000


	//----- nvinfo : EIATTR_MAXREG_COUNT
	.align		4
        /*001c*/ 	.byte	0x03, 0x1b
        /*001e*/ 	.short	0x00ff


	//----- nvinfo : EIATTR_NUM_BARRIERS
	.align		4
        /*0020*/ 	.byte	0x02, 0x4c
        /*0022*/ 	.byte	0x01
	.zero		1


	//----- nvinfo : EIATTR_MERCURY_ISA_VERSION
	.align		4
        /*0024*/ 	.byte	0x03, 0x5f
        /*0026*/ 	.short	0x0101


	//----- nvinfo : EIATTR_VRC_CTA_INIT_COUNT
	.align		4
        /*0028*/ 	.byte	0x02, 0x4a
	.zero		1
	.zero		1


	//----- nvinfo : EIATTR_EXIT_INSTR_OFFSETS
	.align		4
        /*002c*/ 	.byte	0x04, 0x1c
        /*002e*/ 	.short	(.L_67 - .L_66)


	//   ....[0]....
.L_66:
        /*0030*/ 	.word	0x00000030


	//----- nvinfo : EIATTR_CBANK_PARAM_SIZE
	.align		4
.L_67:
        /*0034*/ 	.byte	0x03, 0x19
        /*0036*/ 	.short	0x0008


	//----- nvinfo : EIATTR_PARAM_CBANK
	.align		4
        /*0038*/ 	.byte	0x04, 0x0a
        /*003a*/ 	.short	(.L_69 - .L_68)
	.align		4
.L_68:
        /*003c*/ 	.word	index@(.nv.constant0._Z17diagnostic_kernelPi)
        /*0040*/ 	.short	0x0380
        /*0042*/ 	.short	0x0008


	//----- nvinfo : EIATTR_SW_WAR
	.align		4
.L_69:
        /*0044*/ 	.byte	0x04, 0x36
        /*0046*/ 	.short	(.L_71 - .L_70)
.L_70:
        /*0048*/ 	.word	0x00000008
.L_71:


//--------------------- .nv.callgraph             --------------------------
	.section	.nv.callgraph,"",@"SHT_CUDA_CALLGRAPH"
	.align	4
	.sectionentsize	8
	.align		4
        /*0000*/ 	.word	0x00000000
	.align		4
        /*0004*/ 	.word	0xffffffff
	.align		4
        /*0008*/ 	.word	0x00000000
	.align		4
        /*000c*/ 	.word	0xfffffffe
	.align		4
        /*0010*/ 	.word	0x00000000
	.align		4
        /*0014*/ 	.word	0xfffffffd
	.align		4
        /*0018*/ 	.word	0x00000000
	.align		4
        /*001c*/ 	.word	0xfffffffc


//--------------------- .text._Z8distanceffffffPfS_S_iiiiiiPifffif --------------------------
	.section	.text._Z8distanceffffffPfS_S_iiiiiiPifffif,"ax",@progbits
	.align	128
        .global         _Z8distanceffffffPfS_S_iiiiiiPifffif
        .type           _Z8distanceffffffPfS_S_iiiiiiPifffif,@function
        .size           _Z8distanceffffffPfS_S_iiiiiiPifffif,(.L_x_2 - _Z8distanceffffffPfS_S_iiiiiiPifffif)
        .other          _Z8distanceffffffPfS_S_iiiiiiPifffif,@"STO_CUDA_ENTRY STV_DEFAULT"
_Z8distanceffffffPfS_S_iiiiiiPifffif:
.text._Z8distanceffffffPfS_S_iiiiiiPifffif:
[----:B------:R-:W-:Y:S01]  /*0000*/  LDC R1, c[0x0][0x37c] ;  /* 0x0000df00ff017b82 */ /* 0x000fe20000000800 */
[----:B------:R-:W-:Y:S05]  /*0010*/  EXIT ;  /* 0x000000000000794d */ /* 0x000fea0003800000 */
.L_x_0:
[----:B------:R-:W-:-:S00]  /*0020*/  BRA `(.L_x_0) ;  /* 0xfffffffc00fc7947 */ /* 0x000fc0000383ffff */
[----:B------:R-:W-:-:S00]  /*0030*/  NOP ;  /* 0x0000000000007918 */ /* 0x000fc00000000000 */
        /* <DEDUP_REMOVED lines=12> */
.L_x_2:


//--------------------- .text._Z17diagnostic_kernelPi --------------------------
	.section	.text._Z17diagnostic_kernelPi,"ax",@progbits
	.align	128
        .global         _Z17diagnostic_kernelPi
        .type           _Z17diagnostic_kernelPi,@function
        .size           _Z17diagnostic_kernelPi,(.L_x_3 - _Z17diagnostic_kernelPi)
        .other          _Z17diagnostic_kernelPi,@"STO_CUDA_ENTRY STV_DEFAULT"
_Z17diagnostic_kernelPi:
.text._Z17diagnostic_kernelPi:
[----:B------:R-:W-:Y:S08]  /*0000*/  LDC R1, c[0x0][0x37c] ;  /* 0x0000df00ff017b82 */ /* 0x000ff00000000800 */
[----:B------:R-:W-:Y:S08]  /*0010*/  BAR.SYNC.DEFER_BLOCKING 0x0 ;  /* 0x0000000000007b1d */ /* 0x000ff00000010000 */
[----:B------:R-:W-:Y:S06]  /*0020*/  BAR.SYNC.DEFER_BLOCKING 0x0 ;  /* 0x0000000000007b1d */ /* 0x000fec0000010000 */
[----:B------:R-:W-:Y:S05]  /*0030*/  EXIT ;  /* 0x000000000000794d */ /* 0x000fea0003800000 */
.L_x_1:
        /* <DEDUP_REMOVED lines=12> */
.L_x_3:


//--------------------- .nv.shared.reserved.0     --------------------------
	.section	.nv.shared.reserved.0,"aw",@nobits
	.weak		__nv_reservedSMEM_offset_0_alias
	.size		__nv_reservedSMEM_offset_0_alias, 0, 64
	.other		__nv_reservedSMEM_offset_0_alias,@"STO_CUDA_RESERVED_SHARED STV_DEFAULT"
__nv_reservedSMEM_offset_0_alias:
	.zero		0
	.zero		64


//--------------------- .nv.constant0._Z8distanceffffffPfS_S_iiiiiiPifffif --------------------------
	.section	.nv.constant0._Z8distanceffffffPfS_S_iiiiiiPifffif,"a",@progbits
	.sectionflags	@""
	.align	4
.nv.constant0._Z8distanceffffffPfS_S_iiiiiiPifffif:
	.zero		996


//--------------------- .nv.constant0._Z17diagnostic_kernelPi --------------------------
	.section	.nv.constant0._Z17diagnostic_kernelPi,"a",@progbits
	.sectionflags	@""
	.align	4
.nv.constant0._Z17diagnostic_kernelPi:
	.zero		904


//--------------------- SYMBOLS --------------------------

	.type		.nv.reservedSmem.offset0,@object
	.size		.nv.reservedSmem.offset0,0x4
